	.headerflags	@"EF_CUDA_TEXMODE_UNIFIED EF_CUDA_64BIT_ADDRESS EF_CUDA_ACCELERATORS EF_CUDA_SM90 EF_CUDA_VIRTUAL_SM(EF_CUDA_SM90)"
	.elftype	@"ET_EXEC"


//--------------------- .nv.info                  --------------------------
	.section	.nv.info,"",@"SHT_CUDA_INFO"
	.align	4


	//----- nvinfo : EIATTR_REGCOUNT
	.align		4
        /*0000*/ 	.byte	0x04, 0x2f
        /*0002*/ 	.short	(.L_3 - .L_2)
	.align		4
.L_2:
        /*0004*/ 	.word	index@(triton_poi_fused__native_batch_norm_legit_no_training_convolution_relu_8)
        /*0008*/ 	.word	0x0000001a


	//----- nvinfo : EIATTR_MIN_STACK_SIZE
	.align		4
.L_3:
        /*000c*/ 	.byte	0x04, 0x12
        /*000e*/ 	.short	(.L_5 - .L_4)
	.align		4
.L_4:
        /*0010*/ 	.word	index@(triton_poi_fused__native_batch_norm_legit_no_training_convolution_relu_8)
        /*0014*/ 	.word	0x00000000


	//----- nvinfo : EIATTR_FRAME_SIZE
	.align		4
.L_5:
        /*0018*/ 	.byte	0x04, 0x11
        /*001a*/ 	.short	(.L_7 - .L_6)
	.align		4
.L_6:
        /*001c*/ 	.word	index@(triton_poi_fused__native_batch_norm_legit_no_training_convolution_relu_8)
        /*0020*/ 	.word	0x00000000


	//----- nvinfo : EIATTR_MIN_STACK_SIZE
	.align		4
.L_7:
        /*0024*/ 	.byte	0x04, 0x12
        /*0026*/ 	.short	(.L_9 - .L_8)
	.align		4
.L_8:
        /*0028*/ 	.word	index@(triton_poi_fused__native_batch_norm_legit_no_training_convolution_relu_8)
        /*002c*/ 	.word	0x00000000
.L_9:


//--------------------- .nv.info.triton_poi_fused__native_batch_norm_legit_no_training_convolution_relu_8 --------------------------
	.section	.nv.info.triton_poi_fused__native_batch_norm_legit_no_training_convolution_relu_8,"",@"SHT_CUDA_INFO"
	.sectionflags	@""
	.align	4


	//----- nvinfo : EIATTR_CUDA_API_VERSION
	.align		4
        /*0000*/ 	.byte	0x04, 0x37
        /*0002*/ 	.short	(.L_11 - .L_10)
.L_10:
        /*0004*/ 	.word	0x0000007c


	//----- nvinfo : EIATTR_KPARAM_INFO
	.align		4
.L_11:
        /*0008*/ 	.byte	0x04, 0x17
        /*000a*/ 	.short	(.L_13 - .L_12)
.L_12:
        /*000c*/ 	.word	0x00000000
        /*0010*/ 	.short	0x0007
        /*0012*/ 	.short	0x0038
        /*0014*/ 	.byte	0x00, 0xf0, 0x11, 0x00


	//----- nvinfo : EIATTR_KPARAM_INFO
	.align		4
.L_13:
        /*0018*/ 	.byte	0x04, 0x17
        /*001a*/ 	.short	(.L_15 - .L_14)
.L_14:
        /*001c*/ 	.word	0x00000000
        /*0020*/ 	.short	0x0006
        /*0022*/ 	.short	0x0030
        /*0024*/ 	.byte	0x00, 0xf4, 0x21, 0x00


	//----- nvinfo : EIATTR_KPARAM_INFO
	.align		4
.L_15:
        /*0028*/ 	.byte	0x04, 0x17
        /*002a*/ 	.short	(.L_17 - .L_16)
.L_16:
        /*002c*/ 	.word	0x00000000
        /*0030*/ 	.short	0x0005
        /*0032*/ 	.short	0x0028
        /*0034*/ 	.byte	0x00, 0xf4, 0x21, 0x00


	//----- nvinfo : EIATTR_KPARAM_INFO
	.align		4
.L_17:
        /*0038*/ 	.byte	0x04, 0x17
        /*003a*/ 	.short	(.L_19 - .L_18)
.L_18:
        /*003c*/ 	.word	0x00000000
        /*0040*/ 	.short	0x0004
        /*0042*/ 	.short	0x0020
        /*0044*/ 	.byte	0x00, 0xf4, 0x21, 0x00


	//----- nvinfo : EIATTR_KPARAM_INFO
	.align		4
.L_19:
        /*0048*/ 	.byte	0x04, 0x17
        /*004a*/ 	.short	(.L_21 - .L_20)
.L_20:
        /*004c*/ 	.word	0x00000000
        /*0050*/ 	.short	0x0003
        /*0052*/ 	.short	0x0018
        /*0054*/ 	.byte	0x00, 0xf4, 0x21, 0x00


	//----- nvinfo : EIATTR_KPARAM_INFO
	.align		4
.L_21:
        /*0058*/ 	.byte	0x04, 0x17
        /*005a*/ 	.short	(.L_23 - .L_22)
.L_22:
        /*005c*/ 	.word	0x00000000
        /*0060*/ 	.short	0x0002
        /*0062*/ 	.short	0x0010
        /*0064*/ 	.byte	0x00, 0xf4, 0x21, 0x00


	//----- nvinfo : EIATTR_KPARAM_INFO
	.align		4
.L_23:
        /*0068*/ 	.byte	0x04, 0x17
        /*006a*/ 	.short	(.L_25 - .L_24)
.L_24:
        /*006c*/ 	.word	0x00000000
        /*0070*/ 	.short	0x0001
        /*0072*/ 	.short	0x0008
        /*0074*/ 	.byte	0x00, 0xf4, 0x21, 0x00


	//----- nvinfo : EIATTR_KPARAM_INFO
	.align		4
.L_25:
        /*0078*/ 	.byte	0x04, 0x17
        /*007a*/ 	.short	(.L_27 - .L_26)
.L_26:
        /*007c*/ 	.word	0x00000000
        /*0080*/ 	.short	0x0000
        /*0082*/ 	.short	0x0000
        /*0084*/ 	.byte	0x00, 0xf4, 0x21, 0x00


	//----- nvinfo : EIATTR_SPARSE_MMA_MASK
	.align		4
.L_27:
        /*0088*/ 	.byte	0x03, 0x50
        /*008a*/ 	.short	0x0000


	//----- nvinfo : EIATTR_MAXREG_COUNT
	.align		4
        /*008c*/ 	.byte	0x03, 0x1b
        /*008e*/ 	.short	0x00ff


	//----- nvinfo : EIATTR_EXIT_INSTR_OFFSETS
	.align		4
        /*0090*/ 	.byte	0x04, 0x1c
        /*0092*/ 	.short	(.L_29 - .L_28)


	//   ....[0]....
.L_28:
        /*0094*/ 	.word	0x00000470


	//----- nvinfo : EIATTR_REQNTID
	.align		4
.L_29:
        /*0098*/ 	.byte	0x04, 0x10
        /*009a*/ 	.short	(.L_31 - .L_30)
.L_30:
        /*009c*/ 	.word	0x00000080
        /*00a0*/ 	.word	0x00000001
        /*00a4*/ 	.word	0x00000001


	//----- nvinfo : EIATTR_CBANK_PARAM_SIZE
	.align		4
.L_31:
        /*00a8*/ 	.byte	0x03, 0x19
        /*00aa*/ 	.short	0x003c


	//----- nvinfo : EIATTR_PARAM_CBANK
	.align		4
        /*00ac*/ 	.byte	0x04, 0x0a
        /*00ae*/ 	.short	(.L_33 - .L_32)
	.align		4
.L_32:
        /*00b0*/ 	.word	index@(.nv.constant0.triton_poi_fused__native_batch_norm_legit_no_training_convolution_relu_8)
        /*00b4*/ 	.short	0x0210
        /*00b6*/ 	.short	0x003c


	//----- nvinfo : EIATTR_SW_WAR
	.align		4
.L_33:
        /*00b8*/ 	.byte	0x04, 0x36
        /*00ba*/ 	.short	(.L_35 - .L_34)
.L_34:
        /*00bc*/ 	.word	0x00000008
.L_35:


//--------------------- .nv.callgraph             --------------------------
	.section	.nv.callgraph,"",@"SHT_CUDA_CALLGRAPH"
	.align	4
	.sectionentsize	8
	.align		4
        /*0000*/ 	.word	0x00000000
	.align		4
        /*0004*/ 	.word	0xffffffff
	.align		4
        /*0008*/ 	.word	0x00000000
	.align		4
        /*000c*/ 	.word	0xfffffffe
	.align		4
        /*0010*/ 	.word	0x00000000
	.align		4
        /*0014*/ 	.word	0xfffffffd
	.align		4
        /*0018*/ 	.word	0x00000000
	.align		4
        /*001c*/ 	.word	0xfffffffc


//--------------------- .nv.constant4             --------------------------
	.section	.nv.constant4,"a",@progbits
	.align	8
	.align		8
.nv.constant4:
        /*0000*/ 	.dword	_$_str
	.align		8
        /*0008*/ 	.dword	_$_str_$_2


//--------------------- .text.triton_poi_fused__native_batch_norm_legit_no_training_convolution_relu_8 --------------------------
	.section	.text.triton_poi_fused__native_batch_norm_legit_no_training_convolution_relu_8,"ax",@progbits
	.align	128
        .global         triton_poi_fused__native_batch_norm_legit_no_training_convolution_relu_8
        .type           triton_poi_fused__native_batch_norm_legit_no_training_convolution_relu_8,@function
        .size           triton_poi_fused__native_batch_norm_legit_no_training_convolution_relu_8,(.L_x_1 - triton_poi_fused__native_batch_norm_legit_no_training_convolution_relu_8)
        .other          triton_poi_fused__native_batch_norm_legit_no_training_convolution_relu_8,@"STO_CUDA_ENTRY STV_DEFAULT"
triton_poi_fused__native_batch_norm_legit_no_training_convolution_relu_8:
.text.triton_poi_fused__native_batch_norm_legit_no_training_convolution_relu_8:
[----:B------:R-:W-:Y:S01]  /*0000*/  LDC R1, c[0x0][0x28] ;  /* 0x00000a00ff017b82 */ /* 0x000fe20000000800 */
[----:B------:R-:W1:Y:S07]  /*0010*/  S2R R0, SR_TID.X ;  /* 0x0000000000007919 */ /* 0x000e6e0000002100 */
[----:B------:R-:W2:Y:S01]  /*0020*/  LDC.64 R20, c[0x0][0x228] ;  /* 0x00008a00ff147b82 */ /* 0x000ea20000000a00 */
[----:B------:R-:W-:Y:S01]  /*0030*/  ULDC.64 UR4, c[0x0][0x208] ;  /* 0x0000820000047ab9 */ /* 0x000fe20000000a00 */
[----:B------:R-:W3:Y:S06]  /*0040*/  S2R R5, SR_CTAID.X ;  /* 0x0000000000057919 */ /* 0x000eec0000002500 */
[----:B------:R-:W4:Y:S08]  /*0050*/  LDC.64 R16, c[0x0][0x218] ;  /* 0x00008600ff107b82 */ /* 0x000f300000000a00 */
[----:B------:R-:W5:Y:S08]  /*0060*/  LDC.64 R18, c[0x0][0x220] ;  /* 0x00008800ff127b82 */ /* 0x000f700000000a00 */
[----:B------:R-:W5:Y:S01]  /*0070*/  LDC.64 R12, c[0x0][0x230] ;  /* 0x00008c00ff0c7b82 */ /* 0x000f620000000a00 */
[----:B-1----:R-:W-:-:S07]  /*0080*/  SHF.L.U32 R0, R0, 0x2, RZ ;  /* 0x0000000200007819 */ /* 0x002fce00000006ff */
[----:B------:R-:W1:Y:S01]  /*0090*/  LDC.64 R8, c[0x0][0x238] ;  /* 0x00008e00ff087b82 */ /* 0x000e620000000a00 */
[----:B---3--:R-:W-:Y:S02]  /*00a0*/  SHF.R.S32.HI R3, RZ, 0x16, R5 ;  /* 0x00000016ff037819 */ /* 0x008fe40000011405 */
[----:B------:R-:W-:Y:S02]  /*00b0*/  LOP3.LUT R0, R0, 0x1fc, RZ, 0xc0, !PT ;  /* 0x000001fc00007812 */ /* 0x000fe400078ec0ff */
[----:B------:R-:W-:Y:S02]  /*00c0*/  SGXT R3, R3, 0x1 ;  /* 0x000000010303781a */ /* 0x000fe40000000200 */
[----:B------:R-:W-:-:S04]  /*00d0*/  LEA R0, R5, R0, 0x9 ;  /* 0x0000000005007211 */ /* 0x000fc800078e48ff */
[----:B------:R-:W-:-:S04]  /*00e0*/  LEA.HI R3, R3, R0, RZ, 0x8 ;  /* 0x0000000003037211 */ /* 0x000fc800078f40ff */
[----:B------:R-:W-:-:S04]  /*00f0*/  SHF.R.S32.HI R3, RZ, 0x8, R3 ;  /* 0x00000008ff037819 */ /* 0x000fc80000011403 */
[----:B------:R-:W-:-:S04]  /*0100*/  LEA.HI R2, R3, R3, RZ, 0x6 ;  /* 0x0000000303027211 */ /* 0x000fc800078f30ff */
[----:B------:R-:W-:-:S04]  /*0110*/  LOP3.LUT R2, R2, 0xffffffc0, RZ, 0xc0, !PT ;  /* 0xffffffc002027812 */ /* 0x000fc800078ec0ff */
[----:B------:R-:W-:Y:S02]  /*0120*/  IADD3 R15, R3, -R2, RZ ;  /* 0x80000002030f7210 */ /* 0x000fe40007ffe0ff */
[----:B------:R-:W3:Y:S03]  /*0130*/  LDC.64 R2, c[0x0][0x210] ;  /* 0x00008400ff027b82 */ /* 0x000ee60000000a00 */
[----:B--2---:R-:W-:-:S05]  /*0140*/  IMAD.WIDE R20, R15, 0x4, R20 ;  /* 0x000000040f147825 */ /* 0x004fca00078e0214 */
[----:B------:R2:W2:Y:S01]  /*0150*/  LDG.E.EL R10, desc[UR4][R20.64] ;  /* 0x00000004140a7981 */ /* 0x0004a2000c2e1900 */
[----:B----4-:R-:W-:-:S04]  /*0160*/  IMAD.WIDE R16, R15, 0x4, R16 ;  /* 0x000000040f107825 */ /* 0x010fc800078e0210 */
[----:B-----5:R-:W-:Y:S01]  /*0170*/  IMAD.WIDE R18, R15, 0x4, R18 ;  /* 0x000000040f127825 */ /* 0x020fe200078e0212 */
[----:B------:R4:W5:Y:S04]  /*0180*/  LDG.E.EL R11, desc[UR4][R16.64] ;  /* 0x00000004100b7981 */ /* 0x000968000c2e1900 */
[----:B------:R-:W5:Y:S01]  /*0190*/  LDG.E.EL R14, desc[UR4][R18.64] ;  /* 0x00000004120e7981 */ /* 0x000f62000c2e1900 */
[----:B---3--:R-:W-:-:S05]  /*01a0*/  IMAD.WIDE R2, R0, 0x4, R2 ;  /* 0x0000000400027825 */ /* 0x008fca00078e0202 */
[----:B------:R-:W5:Y:S01]  /*01b0*/  LDG.E.128 R4, desc[UR4][R2.64] ;  /* 0x0000000402047981 */ /* 0x000f62000c1e1d00 */
[----:B0-2---:R-:W-:-:S04]  /*01c0*/  IMAD.WIDE R20, R15, 0x4, R12 ;  /* 0x000000040f147825 */ /* 0x005fc800078e020c */
[----:B-1----:R-:W-:Y:S01]  /*01d0*/  IMAD.WIDE R22, R15, 0x4, R8 ;  /* 0x000000040f167825 */ /* 0x002fe200078e0208 */
[----:B------:R-:W2:Y:S01]  /*01e0*/  LDG.E.EL R12, desc[UR4][R20.64] ;  /* 0x00000004140c7981 */ /* 0x000ea2000c2e1900 */
[----:B----4-:R-:W-:Y:S01]  /*01f0*/  HFMA2.MMA R16, -RZ, RZ, 1.625, 0 ;  /* 0x3e800000ff107435 */ /* 0x010fe200000001ff */
[----:B------:R-:W0:Y:S02]  /*0200*/  LDC.64 R8, c[0x0][0x240] ;  /* 0x00009000ff087b82 */ /* 0x000e240000000a00 */
[----:B------:R-:W2:Y:S01]  /*0210*/  LDG.E.EL R13, desc[UR4][R22.64] ;  /* 0x00000004160d7981 */ /* 0x000ea2000c2e1900 */
[----:B------:R-:W-:-:S04]  /*0220*/  FADD R10, R10, 9.9999997473787516356e-06 ;  /* 0x3727c5ac0a0a7421 */ /* 0x000fc80000000000 */
[----:B------:R-:W1:Y:S02]  /*0230*/  MUFU.SQRT R15, R10 ;  /* 0x0000000a000f7308 */ /* 0x000e640000002000 */
[C---:B-1----:R-:W-:Y:S02]  /*0240*/  FSETP.GT.AND P0, PT, R15.reuse, 8.50705917302346158658e+37, PT ;  /* 0x7e8000000f00780b */ /* 0x042fe40003f04000 */
[----:B------:R-:W-:-:S11]  /*0250*/  FSETP.GEU.AND P1, PT, R15, 1.175494350822287508e-38, PT ;  /* 0x008000000f00780b */ /* 0x000fd60003f2e000 */
[----:B------:R-:W-:-:S04]  /*0260*/  @P0 FMUL R15, R15, 0.25 ;  /* 0x3e8000000f0f0820 */ /* 0x000fc80000400000 */
[----:B------:R-:W-:-:S06]  /*0270*/  @!P1 FMUL R15, R15, 16777216 ;  /* 0x4b8000000f0f9820 */ /* 0x000fcc0000400000 */
[----:B------:R-:W1:Y:S01]  /*0280*/  MUFU.RCP R15, R15 ;  /* 0x0000000f000f7308 */ /* 0x000e620000001000 */
[----:B------:R-:W-:Y:S01]  /*0290*/  FSEL R16, R16, 1, P0 ;  /* 0x3f80000010107808 */ /* 0x000fe20000000000 */
[--C-:B-----5:R-:W-:Y:S01]  /*02a0*/  FADD R4, R4, R11.reuse ;  /* 0x0000000b04047221 */ /* 0x120fe20000000000 */
[--C-:B------:R-:W-:Y:S01]  /*02b0*/  FADD R5, R5, R11.reuse ;  /* 0x0000000b05057221 */ /* 0x100fe20000000000 */
[--C-:B------:R-:W-:Y:S02]  /*02c0*/  FADD R6, R6, R11.reuse ;  /* 0x0000000b06067221 */ /* 0x100fe40000000000 */
[----:B------:R-:W-:Y:S01]  /*02d0*/  @!P1 FMUL R16, R16, 16777216 ;  /* 0x4b80000010109820 */ /* 0x000fe20000400000 */
[----:B------:R-:W-:Y:S01]  /*02e0*/  FADD R7, R7, R11 ;  /* 0x0000000b07077221 */ /* 0x000fe20000000000 */
[C---:B------:R-:W-:Y:S01]  /*02f0*/  FADD R11, -R14.reuse, R4 ;  /* 0x000000040e0b7221 */ /* 0x040fe20000000100 */
[C---:B------:R-:W-:Y:S02]  /*0300*/  FADD R17, -R14.reuse, R6 ;  /* 0x000000060e117221 */ /* 0x040fe40000000100 */
[C---:B------:R-:W-:Y:S01]  /*0310*/  FADD R19, -R14.reuse, R7 ;  /* 0x000000070e137221 */ /* 0x040fe20000000100 */
[----:B-1----:R-:W-:Y:S01]  /*0320*/  FMUL R16, R15, R16 ;  /* 0x000000100f107220 */ /* 0x002fe20000400000 */
[----:B------:R-:W-:-:S03]  /*0330*/  FADD R15, -R14, R5 ;  /* 0x000000050e0f7221 */ /* 0x000fc60000000100 */
[C---:B------:R-:W-:Y:S01]  /*0340*/  FMUL R11, R16.reuse, R11 ;  /* 0x0000000b100b7220 */ /* 0x040fe20000400000 */
[C---:B------:R-:W-:Y:S01]  /*0350*/  FMUL R14, R16.reuse, R15 ;  /* 0x0000000f100e7220 */ /* 0x040fe20000400000 */
[C---:B------:R-:W-:Y:S01]  /*0360*/  FMUL R10, R16.reuse, R17 ;  /* 0x00000011100a7220 */ /* 0x040fe20000400000 */
[----:B------:R-:W-:Y:S01]  /*0370*/  FMUL R16, R16, R19 ;  /* 0x0000001310107220 */ /* 0x000fe20000400000 */
[C-C-:B--2---:R-:W-:Y:S01]  /*0380*/  FFMA R11, R12.reuse, R11, R13.reuse ;  /* 0x0000000b0c0b7223 */ /* 0x144fe2000000000d */
[C-C-:B------:R-:W-:Y:S01]  /*0390*/  FFMA R14, R12.reuse, R14, R13.reuse ;  /* 0x0000000e0c0e7223 */ /* 0x140fe2000000000d */
[C-C-:B------:R-:W-:Y:S01]  /*03a0*/  FFMA R10, R12.reuse, R10, R13.reuse ;  /* 0x0000000a0c0a7223 */ /* 0x140fe2000000000d */
[----:B------:R-:W-:Y:S02]  /*03b0*/  FFMA R16, R12, R16, R13 ;  /* 0x000000100c107223 */ /* 0x000fe4000000000d */
[----:B------:R-:W-:Y:S02]  /*03c0*/  FSETP.GEU.AND P3, PT, R11, RZ, PT ;  /* 0x000000ff0b00720b */ /* 0x000fe40003f6e000 */
[----:B------:R-:W-:-:S02]  /*03d0*/  FSETP.GEU.AND P2, PT, R14, RZ, PT ;  /* 0x000000ff0e00720b */ /* 0x000fc40003f4e000 */
[----:B------:R-:W-:Y:S02]  /*03e0*/  FSETP.GEU.AND P1, PT, R10, RZ, PT ;  /* 0x000000ff0a00720b */ /* 0x000fe40003f2e000 */
[----:B------:R-:W-:Y:S01]  /*03f0*/  FSETP.GEU.AND P0, PT, R16, RZ, PT ;  /* 0x000000ff1000720b */ /* 0x000fe20003f0e000 */
[----:B0-----:R-:W-:Y:S01]  /*0400*/  IMAD.WIDE R12, R0, 0x4, R8 ;  /* 0x00000004000c7825 */ /* 0x001fe200078e0208 */
[----:B------:R-:W-:Y:S02]  /*0410*/  SEL R8, R11, RZ, P3 ;  /* 0x000000ff0b087207 */ /* 0x000fe40001800000 */
[----:B------:R-:W-:Y:S02]  /*0420*/  SEL R9, R14, RZ, P2 ;  /* 0x000000ff0e097207 */ /* 0x000fe40001000000 */
[----:B------:R-:W-:Y:S02]  /*0430*/  SEL R10, R10, RZ, P1 ;  /* 0x000000ff0a0a7207 */ /* 0x000fe40000800000 */
[----:B------:R-:W-:Y:S01]  /*0440*/  SEL R11, R16, RZ, P0 ;  /* 0x000000ff100b7207 */ /* 0x000fe20000000000 */
[----:B------:R-:W-:Y:S04]  /*0450*/  STG.E.128 desc[UR4][R2.64], R4 ;  /* 0x0000000402007986 */ /* 0x000fe8000c101d04 */
[----:B------:R-:W-:Y:S01]  /*0460*/  STG.E.128 desc[UR4][R12.64], R8 ;  /* 0x000000080c007986 */ /* 0x000fe2000c101d04 */
[----:B------:R-:W-:Y:S05]  /*0470*/  EXIT ;  /* 0x000000000000794d */ /* 0x000fea0003800000 */
.L_x_0:
[----:B------:R-:W-:-:S00]  /*0480*/  BRA `(.L_x_0) ;  /* 0xfffffffc00fc7947 */ /* 0x000fc0000383ffff */
[----:B------:R-:W-:-:S00]  /*0490*/  NOP ;  /* 0x0000000000007918 */ /* 0x000fc00000000000 */
        /* <DEDUP_REMOVED lines=14> */
.L_x_1:


//--------------------- .nv.global.init           --------------------------
	.section	.nv.global.init,"aw",@progbits
.nv.global.init:
	.type		_$_str,@object
	.size		_$_str,(_$_str_$_2 - _$_str)
_$_str:
        /*0000*/ 	.byte	0x5f, 0x5f, 0x43, 0x55, 0x44, 0x41, 0x5f, 0x46, 0x54, 0x5a, 0x00
	.type		_$_str_$_2,@object
	.size		_$_str_$_2,(.L_1 - _$_str_$_2)
_$_str_$_2:
        /*000b*/ 	.byte	0x5f, 0x5f, 0x43, 0x55, 0x44, 0x41, 0x5f, 0x50, 0x52, 0x45, 0x43, 0x5f, 0x53, 0x51, 0x52, 0x54
        /*001b*/ 	.byte	0x00
.L_1:


//--------------------- .nv.constant0.triton_poi_fused__native_batch_norm_legit_no_training_convolution_relu_8 --------------------------
	.section	.nv.constant0.triton_poi_fused__native_batch_norm_legit_no_training_convolution_relu_8,"a",@progbits
	.sectionflags	@""
	.align	4
.nv.constant0.triton_poi_fused__native_batch_norm_legit_no_training_convolution_relu_8:
	.zero		588
